//
// Generated by NVIDIA NVVM Compiler
//
// Compiler Build ID: CL-36424714
// Cuda compilation tools, release 13.0, V13.0.88
// Based on NVVM 20.0.0
//

.version 9.0
.target sm_100
.address_size 64

	// .globl	removeUselessHelper

.visible .entry removeUselessHelper()
{


	ret;

}


// ===== COMPILED SASS (sm_100) =====

	.target	sm_100

	.elftype	@"ET_EXEC"


//--------------------- .note.nv.tkinfo           --------------------------
	.section	.note.nv.tkinfo,"",@"SHT_NOTE"
	.sectionflags	@"SHF_NOTE_NV_TKINFO"
	.tkinfo
        /*0018*/ 	.word	0x00000002
        /*0030*/ 	.string	""
        /*0030*/ 	.string	"ptxas"
        /*0030*/ 	.string	"Cuda compilation tools, release 13.0, V13.0.88"
        /*0030*/ 	.string	"Build cuda_13.0.r13.0/compiler.36424714_0"
        /*0030*/ 	.string	"-arch sm_100 -m 64 "



//--------------------- .note.nv.cuinfo           --------------------------
	.section	.note.nv.cuinfo,"",@"SHT_NOTE"
	.sectionflags	@"SHF_NOTE_NV_CUINFO"
        /*0018*/ 	.short	0x0002
        /*001a*/ 	.short	0x0064
        /*001c*/ 	.short	0x0082
	.zero		2


//--------------------- .nv.info                  --------------------------
	.section	.nv.info,"",@"SHT_CUDA_INFO"
	.align	4


	//----- nvinfo : EIATTR_REGCOUNT
	.align		4
        /*0000*/ 	.byte	0x04, 0x2f
        /*0002*/ 	.short	(.L_1 - .L_0)
	.align		4
.L_0:
        /*0004*/ 	.word	index@(removeUselessHelper)
        /*0008*/ 	.word	0x00000004


	//----- nvinfo : EIATTR_FRAME_SIZE
	.align		4
.L_1:
        /*000c*/ 	.byte	0x04, 0x11
        /*000e*/ 	.short	(.L_3 - .L_2)
	.align		4
.L_2:
        /*0010*/ 	.word	index@(removeUselessHelper)
        /*0014*/ 	.word	0x00000000


	//----- nvinfo : EIATTR_MIN_STACK_SIZE
	.align		4
.L_3:
        /*0018*/ 	.byte	0x04, 0x12
        /*001a*/ 	.short	(.L_5 - .L_4)
	.align		4
.L_4:
        /*001c*/ 	.word	index@(removeUselessHelper)
        /*0020*/ 	.word	0x00000000
.L_5:


//--------------------- .nv.compat                --------------------------
	.section	.nv.compat,"",@"SHT_CUDA_COMPAT_INFO"
	.align	4
        /*0000*/ 	.byte	0x02, 0x09, 0x00, 0x00, 0x02, 0x02, 0x01, 0x00, 0x02, 0x05, 0x05, 0x00, 0x03, 0x07, 0x01, 0x01
        /*0010*/ 	.byte	0x02, 0x03, 0x00, 0x00, 0x02, 0x06, 0x01, 0x00, 0x04, 0x0b, 0x08, 0x00, 0x09, 0x00, 0x00, 0x00
        /*0020*/ 	.byte	0x00, 0x00, 0x00, 0x00


//--------------------- .nv.info.removeUselessHelper --------------------------
	.section	.nv.info.removeUselessHelper,"",@"SHT_CUDA_INFO"
	.sectionflags	@""
	.align	4


	//----- nvinfo : EIATTR_CUDA_API_VERSION
	.align		4
        /*0000*/ 	.byte	0x04, 0x37
        /*0002*/ 	.short	(.L_7 - .L_6)
.L_6:
        /*0004*/ 	.word	0x00000082


	//----- nvinfo : EIATTR_SPARSE_MMA_MASK
	.align		4
.L_7:
        /*0008*/ 	.byte	0x03, 0x50
        /*000a*/ 	.short	0x0000


	//----- nvinfo : EIATTR_MAXREG_COUNT
	.align		4
        /*000c*/ 	.byte	0x03, 0x1b
        /*000e*/ 	.short	0x00ff


	//----- nvinfo : EIATTR_MERCURY_ISA_VERSION
	.align		4
        /*0010*/ 	.byte	0x03, 0x5f
        /*0012*/ 	.short	0x0101


	//----- nvinfo : EIATTR_VRC_CTA_INIT_COUNT
	.align		4
        /*0014*/ 	.byte	0x02, 0x4a
	.zero		1
	.zero		1


	//----- nvinfo : EIATTR_EXIT_INSTR_OFFSETS
	.align		4
        /*0018*/ 	.byte	0x04, 0x1c
        /*001a*/ 	.short	(.L_9 - .L_8)


	//   ....[0]....
.L_8:
        /*001c*/ 	.word	0x00000010


	//----- nvinfo : EIATTR_SW_WAR
	.align		4
.L_9:
        /*0020*/ 	.byte	0x04, 0x36
        /*0022*/ 	.short	(.L_11 - .L_10)
.L_10:
        /*0024*/ 	.word	0x00000008
.L_11:


//--------------------- .nv.callgraph             --------------------------
	.section	.nv.callgraph,"",@"SHT_CUDA_CALLGRAPH"
	.align	4
	.sectionentsize	8
	.align		4
        /*0000*/ 	.word	0x00000000
	.align		4
        /*0004*/ 	.word	0xffffffff
	.align		4
        /*0008*/ 	.word	0x00000000
	.align		4
        /*000c*/ 	.word	0xfffffffe
	.align		4
        /*0010*/ 	.word	0x00000000
	.align		4
        /*0014*/ 	.word	0xfffffffd
	.align		4
        /*0018*/ 	.word	0x00000000
	.align		4
        /*001c*/ 	.word	0xfffffffc


//--------------------- .text.removeUselessHelper --------------------------
	.section	.text.removeUselessHelper,"ax",@progbits
	.align	128
        .global         removeUselessHelper
        .type           removeUselessHelper,@function
        .size           removeUselessHelper,(.L_x_1 - removeUselessHelper)
        .other          removeUselessHelper,@"STO_CUDA_ENTRY STV_DEFAULT"
removeUselessHelper:
.text.removeUselessHelper:
[----:B------:R-:W-:Y:S01]  /*0000*/  LDC R1, c[0x0][0x37c] ;  /* 0x0000df00ff017b82 */ /* 0x000fe20000000800 */
[----:B------:R-:W-:Y:S05]  /*0010*/  EXIT ;  /* 0x000000000000794d */ /* 0x000fea0003800000 */
.L_x_0:
[----:B------:R-:W-:-:S00]  /*0020*/  BRA `(.L_x_0) ;  /* 0xfffffffc00fc7947 */ /* 0x000fc0000383ffff */
[----:B------:R-:W-:-:S00]  /*0030*/  NOP ;  /* 0x0000000000007918 */ /* 0x000fc00000000000 */
        /* <DEDUP_REMOVED lines=12> */
.L_x_1:


//--------------------- .nv.shared.reserved.0     --------------------------
	.section	.nv.shared.reserved.0,"aw",@nobits
	.weak		__nv_reservedSMEM_offset_0_alias
	.size		__nv_reservedSMEM_offset_0_alias, 0, 64
	.other		__nv_reservedSMEM_offset_0_alias,@"STO_CUDA_RESERVED_SHARED STV_DEFAULT"
__nv_reservedSMEM_offset_0_alias:
	.zero		0
	.zero		64


//--------------------- .nv.constant0.removeUselessHelper --------------------------
	.section	.nv.constant0.removeUselessHelper,"a",@progbits
	.sectionflags	@""
	.align	4
.nv.constant0.removeUselessHelper:
	.zero		896


//--------------------- SYMBOLS --------------------------

	.type		.nv.reservedSmem.offset0,@object
	.size		.nv.reservedSmem.offset0,0x4
